//
// Generated by NVIDIA NVVM Compiler
//
// Compiler Build ID: CL-36424714
// Cuda compilation tools, release 13.0, V13.0.88
// Based on NVVM 20.0.0
//

.version 9.0
.target sm_100
.address_size 64

	// .globl	_Z15computeNextSizePmm

.visible .entry _Z15computeNextSizePmm(
	.param .u64 .ptr .align 1 _Z15computeNextSizePmm_param_0,
	.param .u64 _Z15computeNextSizePmm_param_1
)
{
	.reg .b64 	%rd<6>;

	ld.param.u64 	%rd1, [_Z15computeNextSizePmm_param_0];
	ld.param.u64 	%rd2, [_Z15computeNextSizePmm_param_1];
	cvta.to.global.u64 	%rd3, %rd1;
	ld.global.u64 	%rd4, [%rd3];
	add.s64 	%rd5, %rd4, %rd2;
	st.global.u64 	[%rd3], %rd5;
	ret;

}


// ===== COMPILED SASS (sm_100) =====

	.target	sm_100

	.elftype	@"ET_EXEC"


//--------------------- .note.nv.tkinfo           --------------------------
	.section	.note.nv.tkinfo,"",@"SHT_NOTE"
	.sectionflags	@"SHF_NOTE_NV_TKINFO"
	.tkinfo
        /*0018*/ 	.word	0x00000002
        /*0030*/ 	.string	""
        /*0030*/ 	.string	"ptxas"
        /*0030*/ 	.string	"Cuda compilation tools, release 13.0, V13.0.88"
        /*0030*/ 	.string	"Build cuda_13.0.r13.0/compiler.36424714_0"
        /*0030*/ 	.string	"-arch sm_100 -m 64 "



//--------------------- .note.nv.cuinfo           --------------------------
	.section	.note.nv.cuinfo,"",@"SHT_NOTE"
	.sectionflags	@"SHF_NOTE_NV_CUINFO"
        /*0018*/ 	.short	0x0002
        /*001a*/ 	.short	0x0064
        /*001c*/ 	.short	0x0082
	.zero		2


//--------------------- .nv.info                  --------------------------
	.section	.nv.info,"",@"SHT_CUDA_INFO"
	.align	4


	//----- nvinfo : EIATTR_REGCOUNT
	.align		4
        /*0000*/ 	.byte	0x04, 0x2f
        /*0002*/ 	.short	(.L_1 - .L_0)
	.align		4
.L_0:
        /*0004*/ 	.word	index@(_Z15computeNextSizePmm)
        /*0008*/ 	.word	0x00000008


	//----- nvinfo : EIATTR_FRAME_SIZE
	.align		4
.L_1:
        /*000c*/ 	.byte	0x04, 0x11
        /*000e*/ 	.short	(.L_3 - .L_2)
	.align		4
.L_2:
        /*0010*/ 	.word	index@(_Z15computeNextSizePmm)
        /*0014*/ 	.word	0x00000000


	//----- nvinfo : EIATTR_MIN_STACK_SIZE
	.align		4
.L_3:
        /*0018*/ 	.byte	0x04, 0x12
        /*001a*/ 	.short	(.L_5 - .L_4)
	.align		4
.L_4:
        /*001c*/ 	.word	index@(_Z15computeNextSizePmm)
        /*0020*/ 	.word	0x00000000
.L_5:


//--------------------- .nv.compat                --------------------------
	.section	.nv.compat,"",@"SHT_CUDA_COMPAT_INFO"
	.align	4
        /*0000*/ 	.byte	0x02, 0x09, 0x00, 0x00, 0x02, 0x02, 0x01, 0x00, 0x02, 0x05, 0x05, 0x00, 0x03, 0x07, 0x01, 0x01
        /*0010*/ 	.byte	0x02, 0x03, 0x00, 0x00, 0x02, 0x06, 0x01, 0x00, 0x04, 0x0b, 0x08, 0x00, 0x09, 0x00, 0x00, 0x00
        /*0020*/ 	.byte	0x00, 0x00, 0x00, 0x00


//--------------------- .nv.info._Z15computeNextSizePmm --------------------------
	.section	.nv.info._Z15computeNextSizePmm,"",@"SHT_CUDA_INFO"
	.sectionflags	@""
	.align	4


	//----- nvinfo : EIATTR_CUDA_API_VERSION
	.align		4
        /*0000*/ 	.byte	0x04, 0x37
        /*0002*/ 	.short	(.L_7 - .L_6)
.L_6:
        /*0004*/ 	.word	0x00000082


	//----- nvinfo : EIATTR_KPARAM_INFO
	.align		4
.L_7:
        /*0008*/ 	.byte	0x04, 0x17
        /*000a*/ 	.short	(.L_9 - .L_8)
.L_8:
        /*000c*/ 	.word	0x00000000
        /*0010*/ 	.short	0x0001
        /*0012*/ 	.short	0x0008
        /*0014*/ 	.byte	0x00, 0xf0, 0x21, 0x00


	//----- nvinfo : EIATTR_KPARAM_INFO
	.align		4
.L_9:
        /*0018*/ 	.byte	0x04, 0x17
        /*001a*/ 	.short	(.L_11 - .L_10)
.L_10:
        /*001c*/ 	.word	0x00000000
        /*0020*/ 	.short	0x0000
        /*0022*/ 	.short	0x0000
        /*0024*/ 	.byte	0x00, 0xf5, 0x21, 0x00


	//----- nvinfo : EIATTR_SPARSE_MMA_MASK
	.align		4
.L_11:
        /*0028*/ 	.byte	0x03, 0x50
        /*002a*/ 	.short	0x0000


	//----- nvinfo : EIATTR_MAXREG_COUNT
	.align		4
        /*002c*/ 	.byte	0x03, 0x1b
        /*002e*/ 	.short	0x00ff


	//----- nvinfo : EIATTR_MERCURY_ISA_VERSION
	.align		4
        /*0030*/ 	.byte	0x03, 0x5f
        /*0032*/ 	.short	0x0101


	//----- nvinfo : EIATTR_VRC_CTA_INIT_COUNT
	.align		4
        /*0034*/ 	.byte	0x02, 0x4a
	.zero		1
	.zero		1


	//----- nvinfo : EIATTR_EXIT_INSTR_OFFSETS
	.align		4
        /*0038*/ 	.byte	0x04, 0x1c
        /*003a*/ 	.short	(.L_13 - .L_12)


	//   ....[0]....
.L_12:
        /*003c*/ 	.word	0x00000080


	//----- nvinfo : EIATTR_CBANK_PARAM_SIZE
	.align		4
.L_13:
        /*0040*/ 	.byte	0x03, 0x19
        /*0042*/ 	.short	0x0010


	//----- nvinfo : EIATTR_PARAM_CBANK
	.align		4
        /*0044*/ 	.byte	0x04, 0x0a
        /*0046*/ 	.short	(.L_15 - .L_14)
	.align		4
.L_14:
        /*0048*/ 	.word	index@(.nv.constant0._Z15computeNextSizePmm)
        /*004c*/ 	.short	0x0380
        /*004e*/ 	.short	0x0010


	//----- nvinfo : EIATTR_SW_WAR
	.align		4
.L_15:
        /*0050*/ 	.byte	0x04, 0x36
        /*0052*/ 	.short	(.L_17 - .L_16)
.L_16:
        /*0054*/ 	.word	0x00000008
.L_17:


//--------------------- .nv.callgraph             --------------------------
	.section	.nv.callgraph,"",@"SHT_CUDA_CALLGRAPH"
	.align	4
	.sectionentsize	8
	.align		4
        /*0000*/ 	.word	0x00000000
	.align		4
        /*0004*/ 	.word	0xffffffff
	.align		4
        /*0008*/ 	.word	0x00000000
	.align		4
        /*000c*/ 	.word	0xfffffffe
	.align		4
        /*0010*/ 	.word	0x00000000
	.align		4
        /*0014*/ 	.word	0xfffffffd
	.align		4
        /*0018*/ 	.word	0x00000000
	.align		4
        /*001c*/ 	.word	0xfffffffc


//--------------------- .text._Z15computeNextSizePmm --------------------------
	.section	.text._Z15computeNextSizePmm,"ax",@progbits
	.align	128
        .global         _Z15computeNextSizePmm
        .type           _Z15computeNextSizePmm,@function
        .size           _Z15computeNextSizePmm,(.L_x_1 - _Z15computeNextSizePmm)
        .other          _Z15computeNextSizePmm,@"STO_CUDA_ENTRY STV_DEFAULT"
_Z15computeNextSizePmm:
.text._Z15computeNextSizePmm:
[----:B------:R-:W-:Y:S08]  /*0000*/  LDC R1, c[0x0][0x37c] ;  /* 0x0000df00ff017b82 */ /* 0x000ff00000000800 */
[----:B------:R-:W0:Y:S01]  /*0010*/  LDC.64 R2, c[0x0][0x380] ;  /* 0x0000e000ff027b82 */ /* 0x000e220000000a00 */
[----:B------:R-:W0:Y:S01]  /*0020*/  LDCU.64 UR4, c[0x0][0x358] ;  /* 0x00006b00ff0477ac */ /* 0x000e220008000a00 */
[----:B------:R-:W1:Y:S01]  /*0030*/  LDCU.64 UR6, c[0x0][0x388] ;  /* 0x00007100ff0677ac */ /* 0x000e620008000a00 */
[----:B0-----:R-:W1:Y:S02]  /*0040*/  LDG.E.64 R4, desc[UR4][R2.64] ;  /* 0x0000000402047981 */ /* 0x001e64000c1e1b00 */
[----:B-1----:R-:W-:-:S04]  /*0050*/  IADD3 R4, P0, PT, R4, UR6, RZ ;  /* 0x0000000604047c10 */ /* 0x002fc8000ff1e0ff */
[----:B------:R-:W-:-:S05]  /*0060*/  IADD3.X R5, PT, PT, R5, UR7, RZ, P0, !PT ;  /* 0x0000000705057c10 */ /* 0x000fca00087fe4ff */
[----:B------:R-:W-:Y:S01]  /*0070*/  STG.E.64 desc[UR4][R2.64], R4 ;  /* 0x0000000402007986 */ /* 0x000fe2000c101b04 */
[----:B------:R-:W-:Y:S05]  /*0080*/  EXIT ;  /* 0x000000000000794d */ /* 0x000fea0003800000 */
.L_x_0:
[----:B------:R-:W-:-:S00]  /*0090*/  BRA `(.L_x_0) ;  /* 0xfffffffc00fc7947 */ /* 0x000fc0000383ffff */
[----:B------:R-:W-:-:S00]  /*00a0*/  NOP ;  /* 0x0000000000007918 */ /* 0x000fc00000000000 */
        /* <DEDUP_REMOVED lines=13> */
.L_x_1:


//--------------------- .nv.shared.reserved.0     --------------------------
	.section	.nv.shared.reserved.0,"aw",@nobits
	.weak		__nv_reservedSMEM_offset_0_alias
	.size		__nv_reservedSMEM_offset_0_alias, 0, 64
	.other		__nv_reservedSMEM_offset_0_alias,@"STO_CUDA_RESERVED_SHARED STV_DEFAULT"
__nv_reservedSMEM_offset_0_alias:
	.zero		0
	.zero		64


//--------------------- .nv.constant0._Z15computeNextSizePmm --------------------------
	.section	.nv.constant0._Z15computeNextSizePmm,"a",@progbits
	.sectionflags	@""
	.align	4
.nv.constant0._Z15computeNextSizePmm:
	.zero		912


//--------------------- SYMBOLS --------------------------

	.type		.nv.reservedSmem.offset0,@object
	.size		.nv.reservedSmem.offset0,0x4
